	.headerflags	@"EF_CUDA_TEXMODE_UNIFIED EF_CUDA_64BIT_ADDRESS EF_CUDA_ACCELERATORS EF_CUDA_SM90 EF_CUDA_VIRTUAL_SM(EF_CUDA_SM90)"
	.elftype	@"ET_EXEC"


//--------------------- .nv.info                  --------------------------
	.section	.nv.info,"",@"SHT_CUDA_INFO"
	.align	4


	//----- nvinfo : EIATTR_REGCOUNT
	.align		4
        /*0000*/ 	.byte	0x04, 0x2f
        /*0002*/ 	.short	(.L_1 - .L_0)
	.align		4
.L_0:
        /*0004*/ 	.word	index@(triton_poi_fused__to_copy_127)
        /*0008*/ 	.word	0x0000000a


	//----- nvinfo : EIATTR_MIN_STACK_SIZE
	.align		4
.L_1:
        /*000c*/ 	.byte	0x04, 0x12
        /*000e*/ 	.short	(.L_3 - .L_2)
	.align		4
.L_2:
        /*0010*/ 	.word	index@(triton_poi_fused__to_copy_127)
        /*0014*/ 	.word	0x00000000


	//----- nvinfo : EIATTR_FRAME_SIZE
	.align		4
.L_3:
        /*0018*/ 	.byte	0x04, 0x11
        /*001a*/ 	.short	(.L_5 - .L_4)
	.align		4
.L_4:
        /*001c*/ 	.word	index@(triton_poi_fused__to_copy_127)
        /*0020*/ 	.word	0x00000000


	//----- nvinfo : EIATTR_MIN_STACK_SIZE
	.align		4
.L_5:
        /*0024*/ 	.byte	0x04, 0x12
        /*0026*/ 	.short	(.L_7 - .L_6)
	.align		4
.L_6:
        /*0028*/ 	.word	index@(triton_poi_fused__to_copy_127)
        /*002c*/ 	.word	0x00000000
.L_7:


//--------------------- .nv.info.triton_poi_fused__to_copy_127 --------------------------
	.section	.nv.info.triton_poi_fused__to_copy_127,"",@"SHT_CUDA_INFO"
	.sectionflags	@""
	.align	4


	//----- nvinfo : EIATTR_CUDA_API_VERSION
	.align		4
        /*0000*/ 	.byte	0x04, 0x37
        /*0002*/ 	.short	(.L_9 - .L_8)
.L_8:
        /*0004*/ 	.word	0x0000007c


	//----- nvinfo : EIATTR_KPARAM_INFO
	.align		4
.L_9:
        /*0008*/ 	.byte	0x04, 0x17
        /*000a*/ 	.short	(.L_11 - .L_10)
.L_10:
        /*000c*/ 	.word	0x00000000
        /*0010*/ 	.short	0x0001
        /*0012*/ 	.short	0x0008
        /*0014*/ 	.byte	0x00, 0xf0, 0x11, 0x00


	//----- nvinfo : EIATTR_KPARAM_INFO
	.align		4
.L_11:
        /*0018*/ 	.byte	0x04, 0x17
        /*001a*/ 	.short	(.L_13 - .L_12)
.L_12:
        /*001c*/ 	.word	0x00000000
        /*0020*/ 	.short	0x0000
        /*0022*/ 	.short	0x0000
        /*0024*/ 	.byte	0x00, 0xf4, 0x21, 0x00


	//----- nvinfo : EIATTR_SPARSE_MMA_MASK
	.align		4
.L_13:
        /*0028*/ 	.byte	0x03, 0x50
        /*002a*/ 	.short	0x0000


	//----- nvinfo : EIATTR_MAXREG_COUNT
	.align		4
        /*002c*/ 	.byte	0x03, 0x1b
        /*002e*/ 	.short	0x00ff


	//----- nvinfo : EIATTR_EXIT_INSTR_OFFSETS
	.align		4
        /*0030*/ 	.byte	0x04, 0x1c
        /*0032*/ 	.short	(.L_15 - .L_14)


	//   ....[0]....
.L_14:
        /*0034*/ 	.word	0x00000170


	//   ....[1]....
        /*0038*/ 	.word	0x000001a0


	//----- nvinfo : EIATTR_REQNTID
	.align		4
.L_15:
        /*003c*/ 	.byte	0x04, 0x10
        /*003e*/ 	.short	(.L_17 - .L_16)
.L_16:
        /*0040*/ 	.word	0x00000020
        /*0044*/ 	.word	0x00000001
        /*0048*/ 	.word	0x00000001


	//----- nvinfo : EIATTR_CBANK_PARAM_SIZE
	.align		4
.L_17:
        /*004c*/ 	.byte	0x03, 0x19
        /*004e*/ 	.short	0x000c


	//----- nvinfo : EIATTR_PARAM_CBANK
	.align		4
        /*0050*/ 	.byte	0x04, 0x0a
        /*0052*/ 	.short	(.L_19 - .L_18)
	.align		4
.L_18:
        /*0054*/ 	.word	index@(.nv.constant0.triton_poi_fused__to_copy_127)
        /*0058*/ 	.short	0x0210
        /*005a*/ 	.short	0x000c


	//----- nvinfo : EIATTR_SW_WAR
	.align		4
.L_19:
        /*005c*/ 	.byte	0x04, 0x36
        /*005e*/ 	.short	(.L_21 - .L_20)
.L_20:
        /*0060*/ 	.word	0x00000008
.L_21:


//--------------------- .nv.callgraph             --------------------------
	.section	.nv.callgraph,"",@"SHT_CUDA_CALLGRAPH"
	.align	4
	.sectionentsize	8
	.align		4
        /*0000*/ 	.word	0x00000000
	.align		4
        /*0004*/ 	.word	0xffffffff
	.align		4
        /*0008*/ 	.word	0x00000000
	.align		4
        /*000c*/ 	.word	0xfffffffe
	.align		4
        /*0010*/ 	.word	0x00000000
	.align		4
        /*0014*/ 	.word	0xfffffffd
	.align		4
        /*0018*/ 	.word	0x00000000
	.align		4
        /*001c*/ 	.word	0xfffffffc


//--------------------- .text.triton_poi_fused__to_copy_127 --------------------------
	.section	.text.triton_poi_fused__to_copy_127,"ax",@progbits
	.align	128
        .global         triton_poi_fused__to_copy_127
        .type           triton_poi_fused__to_copy_127,@function
        .size           triton_poi_fused__to_copy_127,(.L_x_1 - triton_poi_fused__to_copy_127)
        .other          triton_poi_fused__to_copy_127,@"STO_CUDA_ENTRY STV_DEFAULT"
triton_poi_fused__to_copy_127:
.text.triton_poi_fused__to_copy_127:
[----:B------:R-:W0:Y:S02]  /*0000*/  LDC R1, c[0x0][0x28] ;  /* 0x00000a00ff017b82 */ /* 0x000e240000000800 */
[----:B------:R-:W1:Y:S01]  /*0010*/  S2R R0, SR_TID.X ;  /* 0x0000000000007919 */ /* 0x000e620000002100 */
[----:B------:R-:W-:Y:S01]  /*0020*/  IMAD.MOV.U32 R7, RZ, RZ, 0x3e800000 ;  /* 0x3e800000ff077424 */ /* 0x000fe200078e00ff */
[----:B------:R-:W2:Y:S01]  /*0030*/  S2R R5, SR_CTAID.X ;  /* 0x0000000000057919 */ /* 0x000ea20000002500 */
[----:B-1----:R-:W-:-:S05]  /*0040*/  IMAD.SHL.U32 R0, R0, 0x2, RZ ;  /* 0x0000000200007824 */ /* 0x002fca00078e00ff */
[----:B------:R-:W-:-:S05]  /*0050*/  LOP3.LUT R0, R0, 0x3e, RZ, 0xc0, !PT ;  /* 0x0000003e00007812 */ /* 0x000fca00078ec0ff */
[----:B--2---:R-:W-:-:S05]  /*0060*/  IMAD R5, R5, 0x40, R0 ;  /* 0x0000004005057824 */ /* 0x004fca00078e0200 */
[----:B------:R-:W-:Y:S02]  /*0070*/  IADD3 R0, R5, 0x1, RZ ;  /* 0x0000000105007810 */ /* 0x000fe40007ffe0ff */
[----:B------:R-:W-:Y:S02]  /*0080*/  I2FP.F32.S32 R2, R5 ;  /* 0x0000000500027245 */ /* 0x000fe40000201400 */
[----:B------:R-:W-:Y:S02]  /*0090*/  I2FP.F32.S32 R0, R0 ;  /* 0x0000000000007245 */ /* 0x000fe40000201400 */
[----:B------:R-:W-:Y:S01]  /*00a0*/  ISETP.GE.AND P0, PT, R5, 0x40, PT ;  /* 0x000000400500780c */ /* 0x000fe20003f06270 */
[----:B------:R-:W-:Y:S02]  /*00b0*/  FADD R2, R2, 0.5 ;  /* 0x3f00000002027421 */ /* 0x000fe40000000000 */
[----:B------:R-:W-:Y:S02]  /*00c0*/  FADD R0, R0, 0.5 ;  /* 0x3f00000000007421 */ /* 0x000fe40000000000 */
[----:B------:R-:W-:-:S02]  /*00d0*/  FFMA R4, R2, R7, -0.5 ;  /* 0xbf00000002047423 */ /* 0x000fc40000000007 */
[----:B------:R-:W1:Y:S01]  /*00e0*/  LDC.64 R2, c[0x0][0x210] ;  /* 0x00008400ff027b82 */ /* 0x000e620000000a00 */
[----:B------:R-:W-:Y:S02]  /*00f0*/  FFMA R0, R0, R7, -0.5 ;  /* 0xbf00000000007423 */ /* 0x000fe40000000007 */
[----:B------:R-:W-:-:S03]  /*0100*/  FMNMX R4, RZ, R4, !PT ;  /* 0x00000004ff047209 */ /* 0x000fc60007800000 */
[----:B------:R-:W-:-:S03]  /*0110*/  FMNMX R0, RZ, R0, !PT ;  /* 0x00000000ff007209 */ /* 0x000fc60007800000 */
[----:B------:R-:W2:Y:S08]  /*0120*/  F2I.TRUNC.NTZ R4, R4 ;  /* 0x0000000400047305 */ /* 0x000eb0000020f100 */
[----:B------:R-:W3:Y:S01]  /*0130*/  F2I.TRUNC.NTZ R6, R0 ;  /* 0x0000000000067305 */ /* 0x000ee2000020f100 */
[----:B-1----:R-:W-:Y:S01]  /*0140*/  IMAD.WIDE R2, R5, 0x8, R2 ;  /* 0x0000000805027825 */ /* 0x002fe200078e0202 */
[----:B--2---:R-:W-:-:S02]  /*0150*/  SHF.R.S32.HI R5, RZ, 0x1f, R4 ;  /* 0x0000001fff057819 */ /* 0x004fc40000011404 */
[----:B---3--:R-:W-:Y:S01]  /*0160*/  SHF.R.S32.HI R7, RZ, 0x1f, R6 ;  /* 0x0000001fff077819 */ /* 0x008fe20000011406 */
[----:B------:R-:W-:Y:S06]  /*0170*/  @P0 EXIT ;  /* 0x000000000000094d */ /* 0x000fec0003800000 */
[----:B------:R-:W-:Y:S02]  /*0180*/  ULDC.64 UR4, c[0x0][0x208] ;  /* 0x0000820000047ab9 */ /* 0x000fe40000000a00 */
[----:B------:R-:W-:Y:S01]  /*0190*/  STG.E.128 desc[UR4][R2.64], R4 ;  /* 0x0000000402007986 */ /* 0x000fe2000c101d04 */
[----:B------:R-:W-:Y:S05]  /*01a0*/  EXIT ;  /* 0x000000000000794d */ /* 0x000fea0003800000 */
.L_x_0:
[----:B------:R-:W-:-:S00]  /*01b0*/  BRA `(.L_x_0) ;  /* 0xfffffffc00fc7947 */ /* 0x000fc0000383ffff */
[----:B------:R-:W-:-:S00]  /*01c0*/  NOP ;  /* 0x0000000000007918 */ /* 0x000fc00000000000 */
        /* <DEDUP_REMOVED lines=11> */
.L_x_1:


//--------------------- .nv.constant0.triton_poi_fused__to_copy_127 --------------------------
	.section	.nv.constant0.triton_poi_fused__to_copy_127,"a",@progbits
	.sectionflags	@""
	.align	4
.nv.constant0.triton_poi_fused__to_copy_127:
	.zero		540
